//
// Generated by NVIDIA NVVM Compiler
//
// Compiler Build ID: CL-36424714
// Cuda compilation tools, release 13.0, V13.0.88
// Based on NVVM 20.0.0
//

.version 9.0
.target sm_100
.address_size 64

	// .globl	_Z11timeStepGPUP8Particlef

.visible .entry _Z11timeStepGPUP8Particlef(
	.param .u64 .ptr .align 1 _Z11timeStepGPUP8Particlef_param_0,
	.param .f32 _Z11timeStepGPUP8Particlef_param_1
)
{
	.reg .b32 	%r<5>;
	.reg .b32 	%f<11>;
	.reg .b64 	%rd<5>;

	ld.param.u64 	%rd1, [_Z11timeStepGPUP8Particlef_param_0];
	ld.param.f32 	%f1, [_Z11timeStepGPUP8Particlef_param_1];
	cvta.to.global.u64 	%rd2, %rd1;
	mov.u32 	%r1, %ctaid.x;
	mov.u32 	%r2, %ntid.x;
	mov.u32 	%r3, %tid.x;
	mad.lo.s32 	%r4, %r1, %r2, %r3;
	mul.wide.s32 	%rd3, %r4, 24;
	add.s64 	%rd4, %rd2, %rd3;
	ld.global.f32 	%f2, [%rd4];
	ld.global.f32 	%f3, [%rd4+4];
	ld.global.f32 	%f4, [%rd4+8];
	ld.global.f32 	%f5, [%rd4+12];
	ld.global.f32 	%f6, [%rd4+16];
	ld.global.f32 	%f7, [%rd4+20];
	fma.rn.f32 	%f8, %f1, %f5, %f2;
	fma.rn.f32 	%f9, %f1, %f6, %f3;
	fma.rn.f32 	%f10, %f1, %f7, %f4;
	st.global.f32 	[%rd4], %f8;
	st.global.f32 	[%rd4+4], %f9;
	st.global.f32 	[%rd4+8], %f10;
	ret;

}


// ===== COMPILED SASS (sm_100) =====

	.target	sm_100

	.elftype	@"ET_EXEC"


//--------------------- .note.nv.tkinfo           --------------------------
	.section	.note.nv.tkinfo,"",@"SHT_NOTE"
	.sectionflags	@"SHF_NOTE_NV_TKINFO"
	.tkinfo
        /*0018*/ 	.word	0x00000002
        /*0030*/ 	.string	""
        /*0030*/ 	.string	"ptxas"
        /*0030*/ 	.string	"Cuda compilation tools, release 13.0, V13.0.88"
        /*0030*/ 	.string	"Build cuda_13.0.r13.0/compiler.36424714_0"
        /*0030*/ 	.string	"-arch sm_100 -m 64 "



//--------------------- .note.nv.cuinfo           --------------------------
	.section	.note.nv.cuinfo,"",@"SHT_NOTE"
	.sectionflags	@"SHF_NOTE_NV_CUINFO"
        /*0018*/ 	.short	0x0002
        /*001a*/ 	.short	0x0064
        /*001c*/ 	.short	0x0082
	.zero		2


//--------------------- .nv.info                  --------------------------
	.section	.nv.info,"",@"SHT_CUDA_INFO"
	.align	4


	//----- nvinfo : EIATTR_REGCOUNT
	.align		4
        /*0000*/ 	.byte	0x04, 0x2f
        /*0002*/ 	.short	(.L_1 - .L_0)
	.align		4
.L_0:
        /*0004*/ 	.word	index@(_Z11timeStepGPUP8Particlef)
        /*0008*/ 	.word	0x0000000c


	//----- nvinfo : EIATTR_FRAME_SIZE
	.align		4
.L_1:
        /*000c*/ 	.byte	0x04, 0x11
        /*000e*/ 	.short	(.L_3 - .L_2)
	.align		4
.L_2:
        /*0010*/ 	.word	index@(_Z11timeStepGPUP8Particlef)
        /*0014*/ 	.word	0x00000000


	//----- nvinfo : EIATTR_MIN_STACK_SIZE
	.align		4
.L_3:
        /*0018*/ 	.byte	0x04, 0x12
        /*001a*/ 	.short	(.L_5 - .L_4)
	.align		4
.L_4:
        /*001c*/ 	.word	index@(_Z11timeStepGPUP8Particlef)
        /*0020*/ 	.word	0x00000000
.L_5:


//--------------------- .nv.compat                --------------------------
	.section	.nv.compat,"",@"SHT_CUDA_COMPAT_INFO"
	.align	4
        /*0000*/ 	.byte	0x02, 0x09, 0x00, 0x00, 0x02, 0x02, 0x01, 0x00, 0x02, 0x05, 0x05, 0x00, 0x03, 0x07, 0x01, 0x01
        /*0010*/ 	.byte	0x02, 0x03, 0x00, 0x00, 0x02, 0x06, 0x01, 0x00, 0x04, 0x0b, 0x08, 0x00, 0x09, 0x00, 0x00, 0x00
        /*0020*/ 	.byte	0x00, 0x00, 0x00, 0x00


//--------------------- .nv.info._Z11timeStepGPUP8Particlef --------------------------
	.section	.nv.info._Z11timeStepGPUP8Particlef,"",@"SHT_CUDA_INFO"
	.sectionflags	@""
	.align	4


	//----- nvinfo : EIATTR_CUDA_API_VERSION
	.align		4
        /*0000*/ 	.byte	0x04, 0x37
        /*0002*/ 	.short	(.L_7 - .L_6)
.L_6:
        /*0004*/ 	.word	0x00000082


	//----- nvinfo : EIATTR_KPARAM_INFO
	.align		4
.L_7:
        /*0008*/ 	.byte	0x04, 0x17
        /*000a*/ 	.short	(.L_9 - .L_8)
.L_8:
        /*000c*/ 	.word	0x00000000
        /*0010*/ 	.short	0x0001
        /*0012*/ 	.short	0x0008
        /*0014*/ 	.byte	0x00, 0xf0, 0x11, 0x00


	//----- nvinfo : EIATTR_KPARAM_INFO
	.align		4
.L_9:
        /*0018*/ 	.byte	0x04, 0x17
        /*001a*/ 	.short	(.L_11 - .L_10)
.L_10:
        /*001c*/ 	.word	0x00000000
        /*0020*/ 	.short	0x0000
        /*0022*/ 	.short	0x0000
        /*0024*/ 	.byte	0x00, 0xf5, 0x21, 0x00


	//----- nvinfo : EIATTR_SPARSE_MMA_MASK
	.align		4
.L_11:
        /*0028*/ 	.byte	0x03, 0x50
        /*002a*/ 	.short	0x0000


	//----- nvinfo : EIATTR_MAXREG_COUNT
	.align		4
        /*002c*/ 	.byte	0x03, 0x1b
        /*002e*/ 	.short	0x00ff


	//----- nvinfo : EIATTR_MERCURY_ISA_VERSION
	.align		4
        /*0030*/ 	.byte	0x03, 0x5f
        /*0032*/ 	.short	0x0101


	//----- nvinfo : EIATTR_VRC_CTA_INIT_COUNT
	.align		4
        /*0034*/ 	.byte	0x02, 0x4a
	.zero		1
	.zero		1


	//----- nvinfo : EIATTR_EXIT_INSTR_OFFSETS
	.align		4
        /*0038*/ 	.byte	0x04, 0x1c
        /*003a*/ 	.short	(.L_13 - .L_12)


	//   ....[0]....
.L_12:
        /*003c*/ 	.word	0x00000150


	//----- nvinfo : EIATTR_CBANK_PARAM_SIZE
	.align		4
.L_13:
        /*0040*/ 	.byte	0x03, 0x19
        /*0042*/ 	.short	0x000c


	//----- nvinfo : EIATTR_PARAM_CBANK
	.align		4
        /*0044*/ 	.byte	0x04, 0x0a
        /*0046*/ 	.short	(.L_15 - .L_14)
	.align		4
.L_14:
        /*0048*/ 	.word	index@(.nv.constant0._Z11timeStepGPUP8Particlef)
        /*004c*/ 	.short	0x0380
        /*004e*/ 	.short	0x000c


	//----- nvinfo : EIATTR_SW_WAR
	.align		4
.L_15:
        /*0050*/ 	.byte	0x04, 0x36
        /*0052*/ 	.short	(.L_17 - .L_16)
.L_16:
        /*0054*/ 	.word	0x00000008
.L_17:


//--------------------- .nv.callgraph             --------------------------
	.section	.nv.callgraph,"",@"SHT_CUDA_CALLGRAPH"
	.align	4
	.sectionentsize	8
	.align		4
        /*0000*/ 	.word	0x00000000
	.align		4
        /*0004*/ 	.word	0xffffffff
	.align		4
        /*0008*/ 	.word	0x00000000
	.align		4
        /*000c*/ 	.word	0xfffffffe
	.align		4
        /*0010*/ 	.word	0x00000000
	.align		4
        /*0014*/ 	.word	0xfffffffd
	.align		4
        /*0018*/ 	.word	0x00000000
	.align		4
        /*001c*/ 	.word	0xfffffffc


//--------------------- .text._Z11timeStepGPUP8Particlef --------------------------
	.section	.text._Z11timeStepGPUP8Particlef,"ax",@progbits
	.align	128
        .global         _Z11timeStepGPUP8Particlef
        .type           _Z11timeStepGPUP8Particlef,@function
        .size           _Z11timeStepGPUP8Particlef,(.L_x_1 - _Z11timeStepGPUP8Particlef)
        .other          _Z11timeStepGPUP8Particlef,@"STO_CUDA_ENTRY STV_DEFAULT"
_Z11timeStepGPUP8Particlef:
.text._Z11timeStepGPUP8Particlef:
[----:B------:R-:W-:Y:S01]  /*0000*/  LDC R1, c[0x0][0x37c] ;  /* 0x0000df00ff017b82 */ /* 0x000fe20000000800 */
[----:B------:R-:W0:Y:S07]  /*0010*/  S2R R0, SR_TID.X ;  /* 0x0000000000007919 */ /* 0x000e2e0000002100 */
[----:B------:R-:W0:Y:S01]  /*0020*/  S2UR UR6, SR_CTAID.X ;  /* 0x00000000000679c3 */ /* 0x000e220000002500 */
[----:B------:R-:W1:Y:S07]  /*0030*/  LDCU.64 UR4, c[0x0][0x358] ;  /* 0x00006b00ff0477ac */ /* 0x000e6e0008000a00 */
[----:B------:R-:W0:Y:S08]  /*0040*/  LDC R5, c[0x0][0x360] ;  /* 0x0000d800ff057b82 */ /* 0x000e300000000800 */
[----:B------:R-:W2:Y:S01]  /*0050*/  LDC.64 R2, c[0x0][0x380] ;  /* 0x0000e000ff027b82 */ /* 0x000ea20000000a00 */
[----:B0-----:R-:W-:Y:S01]  /*0060*/  IMAD R5, R5, UR6, R0 ;  /* 0x0000000605057c24 */ /* 0x001fe2000f8e0200 */
[----:B------:R-:W0:Y:S03]  /*0070*/  LDCU UR6, c[0x0][0x388] ;  /* 0x00007100ff0677ac */ /* 0x000e260008000800 */
[----:B--2---:R-:W-:-:S05]  /*0080*/  IMAD.WIDE R2, R5, 0x18, R2 ;  /* 0x0000001805027825 */ /* 0x004fca00078e0202 */
[----:B-1----:R-:W0:Y:S04]  /*0090*/  LDG.E R0, desc[UR4][R2.64] ;  /* 0x0000000402007981 */ /* 0x002e28000c1e1900 */
[----:B------:R-:W0:Y:S04]  /*00a0*/  LDG.E R7, desc[UR4][R2.64+0xc] ;  /* 0x00000c0402077981 */ /* 0x000e28000c1e1900 */
[----:B------:R-:W2:Y:S04]  /*00b0*/  LDG.E R4, desc[UR4][R2.64+0x4] ;  /* 0x0000040402047981 */ /* 0x000ea8000c1e1900 */
[----:B------:R-:W2:Y:S04]  /*00c0*/  LDG.E R9, desc[UR4][R2.64+0x10] ;  /* 0x0000100402097981 */ /* 0x000ea8000c1e1900 */
[----:B------:R-:W3:Y:S04]  /*00d0*/  LDG.E R5, desc[UR4][R2.64+0x8] ;  /* 0x0000080402057981 */ /* 0x000ee8000c1e1900 */
[----:B------:R-:W3:Y:S01]  /*00e0*/  LDG.E R6, desc[UR4][R2.64+0x14] ;  /* 0x0000140402067981 */ /* 0x000ee2000c1e1900 */
[----:B0-----:R-:W-:-:S05]  /*00f0*/  FFMA R7, R7, UR6, R0 ;  /* 0x0000000607077c23 */ /* 0x001fca0008000000 */
[----:B------:R-:W-:Y:S01]  /*0100*/  STG.E desc[UR4][R2.64], R7 ;  /* 0x0000000702007986 */ /* 0x000fe2000c101904 */
[----:B--2---:R-:W-:-:S05]  /*0110*/  FFMA R9, R9, UR6, R4 ;  /* 0x0000000609097c23 */ /* 0x004fca0008000004 */
[----:B------:R-:W-:Y:S01]  /*0120*/  STG.E desc[UR4][R2.64+0x4], R9 ;  /* 0x0000040902007986 */ /* 0x000fe2000c101904 */
[----:B---3--:R-:W-:-:S05]  /*0130*/  FFMA R5, R6, UR6, R5 ;  /* 0x0000000606057c23 */ /* 0x008fca0008000005 */
[----:B------:R-:W-:Y:S01]  /*0140*/  STG.E desc[UR4][R2.64+0x8], R5 ;  /* 0x0000080502007986 */ /* 0x000fe2000c101904 */
[----:B------:R-:W-:Y:S05]  /*0150*/  EXIT ;  /* 0x000000000000794d */ /* 0x000fea0003800000 */
.L_x_0:
[----:B------:R-:W-:-:S00]  /*0160*/  BRA `(.L_x_0) ;  /* 0xfffffffc00fc7947 */ /* 0x000fc0000383ffff */
[----:B------:R-:W-:-:S00]  /*0170*/  NOP ;  /* 0x0000000000007918 */ /* 0x000fc00000000000 */
        /* <DEDUP_REMOVED lines=8> */
.L_x_1:


//--------------------- .nv.shared.reserved.0     --------------------------
	.section	.nv.shared.reserved.0,"aw",@nobits
	.weak		__nv_reservedSMEM_offset_0_alias
	.size		__nv_reservedSMEM_offset_0_alias, 0, 64
	.other		__nv_reservedSMEM_offset_0_alias,@"STO_CUDA_RESERVED_SHARED STV_DEFAULT"
__nv_reservedSMEM_offset_0_alias:
	.zero		0
	.zero		64


//--------------------- .nv.constant0._Z11timeStepGPUP8Particlef --------------------------
	.section	.nv.constant0._Z11timeStepGPUP8Particlef,"a",@progbits
	.sectionflags	@""
	.align	4
.nv.constant0._Z11timeStepGPUP8Particlef:
	.zero		908


//--------------------- SYMBOLS --------------------------

	.type		.nv.reservedSmem.offset0,@object
	.size		.nv.reservedSmem.offset0,0x4
